//
// Generated by NVIDIA NVVM Compiler
//
// Compiler Build ID: CL-36424714
// Cuda compilation tools, release 13.0, V13.0.88
// Based on NVVM 20.0.0
//

.version 9.0
.target sm_100
.address_size 64

	// .globl	_Z9initArrayPi

.visible .entry _Z9initArrayPi(
	.param .u64 .ptr .align 1 _Z9initArrayPi_param_0
)
{
	.reg .b32 	%r<5>;
	.reg .b64 	%rd<5>;

	ld.param.u64 	%rd1, [_Z9initArrayPi_param_0];
	cvta.to.global.u64 	%rd2, %rd1;
	mov.u32 	%r1, %ctaid.x;
	mov.u32 	%r2, %ntid.x;
	mov.u32 	%r3, %tid.x;
	mad.lo.s32 	%r4, %r1, %r2, %r3;
	mul.wide.s32 	%rd3, %r4, 4;
	add.s64 	%rd4, %rd2, %rd3;
	st.global.u32 	[%rd4], %r4;
	ret;

}
	// .globl	_Z9swapArrayPiii
.visible .entry _Z9swapArrayPiii(
	.param .u64 .ptr .align 1 _Z9swapArrayPiii_param_0,
	.param .u32 _Z9swapArrayPiii_param_1,
	.param .u32 _Z9swapArrayPiii_param_2
)
{
	.reg .pred 	%p<6>;
	.reg .b32 	%r<50>;
	.reg .b64 	%rd<13>;

	ld.param.u64 	%rd4, [_Z9swapArrayPiii_param_0];
	ld.param.u32 	%r19, [_Z9swapArrayPiii_param_1];
	ld.param.u32 	%r20, [_Z9swapArrayPiii_param_2];
	cvta.to.global.u64 	%rd1, %rd4;
	mov.u32 	%r21, %ctaid.x;
	mov.u32 	%r22, %ntid.x;
	mov.u32 	%r23, %tid.x;
	mad.lo.s32 	%r24, %r21, %r22, %r23;
	shr.u32 	%r25, %r19, 31;
	add.s32 	%r26, %r19, %r25;
	shr.s32 	%r27, %r26, 1;
	div.s32 	%r28, %r27, %r20;
	mul.lo.s32 	%r1, %r28, %r24;
	add.s32 	%r2, %r1, %r28;
	setp.lt.s32 	%p1, %r28, 1;
	@%p1 bra 	$L__BB1_7;
	add.s32 	%r29, %r1, 1;
	max.s32 	%r3, %r2, %r29;
	sub.s32 	%r30, %r3, %r1;
	and.b32  	%r4, %r30, 3;
	setp.eq.s32 	%p2, %r4, 0;
	mov.u32 	%r47, %r1;
	@%p2 bra 	$L__BB1_4;
	not.b32 	%r31, %r1;
	add.s32 	%r45, %r31, %r19;
	neg.s32 	%r44, %r4;
	mov.u32 	%r47, %r1;
$L__BB1_3:
	.pragma "nounroll";
	mul.wide.s32 	%rd5, %r45, 4;
	add.s64 	%rd6, %rd1, %rd5;
	mul.wide.s32 	%rd7, %r47, 4;
	add.s64 	%rd8, %rd1, %rd7;
	ld.global.u32 	%r32, [%rd8];
	ld.global.u32 	%r33, [%rd6];
	st.global.u32 	[%rd8], %r33;
	st.global.u32 	[%rd6], %r32;
	add.s32 	%r47, %r47, 1;
	add.s32 	%r45, %r45, -1;
	add.s32 	%r44, %r44, 1;
	setp.ne.s32 	%p3, %r44, 0;
	@%p3 bra 	$L__BB1_3;
$L__BB1_4:
	sub.s32 	%r34, %r1, %r3;
	setp.gt.u32 	%p4, %r34, -4;
	@%p4 bra 	$L__BB1_7;
	add.s64 	%rd2, %rd1, 8;
	add.s64 	%rd3, %rd1, -4;
	not.b32 	%r35, %r47;
	add.s32 	%r48, %r35, %r19;
$L__BB1_6:
	mul.wide.s32 	%rd9, %r47, 4;
	add.s64 	%rd10, %rd2, %rd9;
	mul.wide.s32 	%rd11, %r48, 4;
	add.s64 	%rd12, %rd3, %rd11;
	ld.global.u32 	%r36, [%rd10+-8];
	ld.global.u32 	%r37, [%rd12+4];
	st.global.u32 	[%rd10+-8], %r37;
	st.global.u32 	[%rd12+4], %r36;
	ld.global.u32 	%r38, [%rd10+-4];
	ld.global.u32 	%r39, [%rd12];
	st.global.u32 	[%rd10+-4], %r39;
	st.global.u32 	[%rd12], %r38;
	ld.global.u32 	%r40, [%rd10];
	ld.global.u32 	%r41, [%rd12+-4];
	st.global.u32 	[%rd10], %r41;
	st.global.u32 	[%rd12+-4], %r40;
	ld.global.u32 	%r42, [%rd10+4];
	ld.global.u32 	%r43, [%rd12+-8];
	st.global.u32 	[%rd10+4], %r43;
	st.global.u32 	[%rd12+-8], %r42;
	add.s32 	%r47, %r47, 4;
	add.s32 	%r48, %r48, -4;
	setp.lt.s32 	%p5, %r47, %r2;
	@%p5 bra 	$L__BB1_6;
$L__BB1_7:
	ret;

}


// ===== COMPILED SASS (sm_100) =====

	.target	sm_100

	.elftype	@"ET_EXEC"


//--------------------- .note.nv.tkinfo           --------------------------
	.section	.note.nv.tkinfo,"",@"SHT_NOTE"
	.sectionflags	@"SHF_NOTE_NV_TKINFO"
	.tkinfo
        /*0018*/ 	.word	0x00000002
        /*0030*/ 	.string	""
        /*0030*/ 	.string	"ptxas"
        /*0030*/ 	.string	"Cuda compilation tools, release 13.0, V13.0.88"
        /*0030*/ 	.string	"Build cuda_13.0.r13.0/compiler.36424714_0"
        /*0030*/ 	.string	"-arch sm_100 -m 64 "



//--------------------- .note.nv.cuinfo           --------------------------
	.section	.note.nv.cuinfo,"",@"SHT_NOTE"
	.sectionflags	@"SHF_NOTE_NV_CUINFO"
        /*0018*/ 	.short	0x0002
        /*001a*/ 	.short	0x0064
        /*001c*/ 	.short	0x0082
	.zero		2


//--------------------- .nv.info                  --------------------------
	.section	.nv.info,"",@"SHT_CUDA_INFO"
	.align	4


	//----- nvinfo : EIATTR_REGCOUNT
	.align		4
        /*0000*/ 	.byte	0x04, 0x2f
        /*0002*/ 	.short	(.L_1 - .L_0)
	.align		4
.L_0:
        /*0004*/ 	.word	index@(_Z9initArrayPi)
        /*0008*/ 	.word	0x00000008


	//----- nvinfo : EIATTR_FRAME_SIZE
	.align		4
.L_1:
        /*000c*/ 	.byte	0x04, 0x11
        /*000e*/ 	.short	(.L_3 - .L_2)
	.align		4
.L_2:
        /*0010*/ 	.word	index@(_Z9initArrayPi)
        /*0014*/ 	.word	0x00000000


	//----- nvinfo : EIATTR_REGCOUNT
	.align		4
.L_3:
        /*0018*/ 	.byte	0x04, 0x2f
        /*001a*/ 	.short	(.L_5 - .L_4)
	.align		4
.L_4:
        /*001c*/ 	.word	index@(_Z9swapArrayPiii)
        /*0020*/ 	.word	0x0000001a


	//----- nvinfo : EIATTR_FRAME_SIZE
	.align		4
.L_5:
        /*0024*/ 	.byte	0x04, 0x11
        /*0026*/ 	.short	(.L_7 - .L_6)
	.align		4
.L_6:
        /*0028*/ 	.word	index@(_Z9swapArrayPiii)
        /*002c*/ 	.word	0x00000000


	//----- nvinfo : EIATTR_MIN_STACK_SIZE
	.align		4
.L_7:
        /*0030*/ 	.byte	0x04, 0x12
        /*0032*/ 	.short	(.L_9 - .L_8)
	.align		4
.L_8:
        /*0034*/ 	.word	index@(_Z9swapArrayPiii)
        /*0038*/ 	.word	0x00000000


	//----- nvinfo : EIATTR_MIN_STACK_SIZE
	.align		4
.L_9:
        /*003c*/ 	.byte	0x04, 0x12
        /*003e*/ 	.short	(.L_11 - .L_10)
	.align		4
.L_10:
        /*0040*/ 	.word	index@(_Z9initArrayPi)
        /*0044*/ 	.word	0x00000000
.L_11:


//--------------------- .nv.compat                --------------------------
	.section	.nv.compat,"",@"SHT_CUDA_COMPAT_INFO"
	.align	4
        /*0000*/ 	.byte	0x02, 0x09, 0x00, 0x00, 0x02, 0x02, 0x01, 0x00, 0x02, 0x05, 0x05, 0x00, 0x03, 0x07, 0x01, 0x01
        /*0010*/ 	.byte	0x02, 0x03, 0x00, 0x00, 0x02, 0x06, 0x01, 0x00, 0x04, 0x0b, 0x08, 0x00, 0x09, 0x00, 0x00, 0x00
        /*0020*/ 	.byte	0x00, 0x00, 0x00, 0x00


//--------------------- .nv.info._Z9swapArrayPiii --------------------------
	.section	.nv.info._Z9swapArrayPiii,"",@"SHT_CUDA_INFO"
	.sectionflags	@""
	.align	4


	//----- nvinfo : EIATTR_CUDA_API_VERSION
	.align		4
        /*0000*/ 	.byte	0x04, 0x37
        /*0002*/ 	.short	(.L_13 - .L_12)
.L_12:
        /*0004*/ 	.word	0x00000082


	//----- nvinfo : EIATTR_KPARAM_INFO
	.align		4
.L_13:
        /*0008*/ 	.byte	0x04, 0x17
        /*000a*/ 	.short	(.L_15 - .L_14)
.L_14:
        /*000c*/ 	.word	0x00000000
        /*0010*/ 	.short	0x0002
        /*0012*/ 	.short	0x000c
        /*0014*/ 	.byte	0x00, 0xf0, 0x11, 0x00


	//----- nvinfo : EIATTR_KPARAM_INFO
	.align		4
.L_15:
        /*0018*/ 	.byte	0x04, 0x17
        /*001a*/ 	.short	(.L_17 - .L_16)
.L_16:
        /*001c*/ 	.word	0x00000000
        /*0020*/ 	.short	0x0001
        /*0022*/ 	.short	0x0008
        /*0024*/ 	.byte	0x00, 0xf0, 0x11, 0x00


	//----- nvinfo : EIATTR_KPARAM_INFO
	.align		4
.L_17:
        /*0028*/ 	.byte	0x04, 0x17
        /*002a*/ 	.short	(.L_19 - .L_18)
.L_18:
        /*002c*/ 	.word	0x00000000
        /*0030*/ 	.short	0x0000
        /*0032*/ 	.short	0x0000
        /*0034*/ 	.byte	0x00, 0xf5, 0x21, 0x00


	//----- nvinfo : EIATTR_SPARSE_MMA_MASK
	.align		4
.L_19:
        /*0038*/ 	.byte	0x03, 0x50
        /*003a*/ 	.short	0x0000


	//----- nvinfo : EIATTR_MAXREG_COUNT
	.align		4
        /*003c*/ 	.byte	0x03, 0x1b
        /*003e*/ 	.short	0x00ff


	//----- nvinfo : EIATTR_MERCURY_ISA_VERSION
	.align		4
        /*0040*/ 	.byte	0x03, 0x5f
        /*0042*/ 	.short	0x0101


	//----- nvinfo : EIATTR_VRC_CTA_INIT_COUNT
	.align		4
        /*0044*/ 	.byte	0x02, 0x4a
	.zero		1
	.zero		1


	//----- nvinfo : EIATTR_EXIT_INSTR_OFFSETS
	.align		4
        /*0048*/ 	.byte	0x04, 0x1c
        /*004a*/ 	.short	(.L_21 - .L_20)


	//   ....[0]....
.L_20:
        /*004c*/ 	.word	0x00000200


	//   ....[1]....
        /*0050*/ 	.word	0x000003d0


	//   ....[2]....
        /*0054*/ 	.word	0x000005f0


	//----- nvinfo : EIATTR_CRS_STACK_SIZE
	.align		4
.L_21:
        /*0058*/ 	.byte	0x04, 0x1e
        /*005a*/ 	.short	(.L_23 - .L_22)
.L_22:
        /*005c*/ 	.word	0x00000000


	//----- nvinfo : EIATTR_CBANK_PARAM_SIZE
	.align		4
.L_23:
        /*0060*/ 	.byte	0x03, 0x19
        /*0062*/ 	.short	0x0010


	//----- nvinfo : EIATTR_PARAM_CBANK
	.align		4
        /*0064*/ 	.byte	0x04, 0x0a
        /*0066*/ 	.short	(.L_25 - .L_24)
	.align		4
.L_24:
        /*0068*/ 	.word	index@(.nv.constant0._Z9swapArrayPiii)
        /*006c*/ 	.short	0x0380
        /*006e*/ 	.short	0x0010


	//----- nvinfo : EIATTR_SW_WAR
	.align		4
.L_25:
        /*0070*/ 	.byte	0x04, 0x36
        /*0072*/ 	.short	(.L_27 - .L_26)
.L_26:
        /*0074*/ 	.word	0x00000008
.L_27:


//--------------------- .nv.info._Z9initArrayPi   --------------------------
	.section	.nv.info._Z9initArrayPi,"",@"SHT_CUDA_INFO"
	.sectionflags	@""
	.align	4


	//----- nvinfo : EIATTR_CUDA_API_VERSION
	.align		4
        /*0000*/ 	.byte	0x04, 0x37
        /*0002*/ 	.short	(.L_29 - .L_28)
.L_28:
        /*0004*/ 	.word	0x00000082


	//----- nvinfo : EIATTR_KPARAM_INFO
	.align		4
.L_29:
        /*0008*/ 	.byte	0x04, 0x17
        /*000a*/ 	.short	(.L_31 - .L_30)
.L_30:
        /*000c*/ 	.word	0x00000000
        /*0010*/ 	.short	0x0000
        /*0012*/ 	.short	0x0000
        /*0014*/ 	.byte	0x00, 0xf5, 0x21, 0x00


	//----- nvinfo : EIATTR_SPARSE_MMA_MASK
	.align		4
.L_31:
        /*0018*/ 	.byte	0x03, 0x50
        /*001a*/ 	.short	0x0000


	//----- nvinfo : EIATTR_MAXREG_COUNT
	.align		4
        /*001c*/ 	.byte	0x03, 0x1b
        /*001e*/ 	.short	0x00ff


	//----- nvinfo : EIATTR_MERCURY_ISA_VERSION
	.align		4
        /*0020*/ 	.byte	0x03, 0x5f
        /*0022*/ 	.short	0x0101


	//----- nvinfo : EIATTR_VRC_CTA_INIT_COUNT
	.align		4
        /*0024*/ 	.byte	0x02, 0x4a
	.zero		1
	.zero		1


	//----- nvinfo : EIATTR_EXIT_INSTR_OFFSETS
	.align		4
        /*0028*/ 	.byte	0x04, 0x1c
        /*002a*/ 	.short	(.L_33 - .L_32)


	//   ....[0]....
.L_32:
        /*002c*/ 	.word	0x00000090


	//----- nvinfo : EIATTR_CBANK_PARAM_SIZE
	.align		4
.L_33:
        /*0030*/ 	.byte	0x03, 0x19
        /*0032*/ 	.short	0x0008


	//----- nvinfo : EIATTR_PARAM_CBANK
	.align		4
        /*0034*/ 	.byte	0x04, 0x0a
        /*0036*/ 	.short	(.L_35 - .L_34)
	.align		4
.L_34:
        /*0038*/ 	.word	index@(.nv.constant0._Z9initArrayPi)
        /*003c*/ 	.short	0x0380
        /*003e*/ 	.short	0x0008


	//----- nvinfo : EIATTR_SW_WAR
	.align		4
.L_35:
        /*0040*/ 	.byte	0x04, 0x36
        /*0042*/ 	.short	(.L_37 - .L_36)
.L_36:
        /*0044*/ 	.word	0x00000008
.L_37:


//--------------------- .nv.callgraph             --------------------------
	.section	.nv.callgraph,"",@"SHT_CUDA_CALLGRAPH"
	.align	4
	.sectionentsize	8
	.align		4
        /*0000*/ 	.word	0x00000000
	.align		4
        /*0004*/ 	.word	0xffffffff
	.align		4
        /*0008*/ 	.word	0x00000000
	.align		4
        /*000c*/ 	.word	0xfffffffe
	.align		4
        /*0010*/ 	.word	0x00000000
	.align		4
        /*0014*/ 	.word	0xfffffffd
	.align		4
        /*0018*/ 	.word	0x00000000
	.align		4
        /*001c*/ 	.word	0xfffffffc


//--------------------- .text._Z9swapArrayPiii    --------------------------
	.section	.text._Z9swapArrayPiii,"ax",@progbits
	.align	128
        .global         _Z9swapArrayPiii
        .type           _Z9swapArrayPiii,@function
        .size           _Z9swapArrayPiii,(.L_x_6 - _Z9swapArrayPiii)
        .other          _Z9swapArrayPiii,@"STO_CUDA_ENTRY STV_DEFAULT"
_Z9swapArrayPiii:
.text._Z9swapArrayPiii:
[----:B------:R-:W-:Y:S08]  /*0000*/  LDC R1, c[0x0][0x37c] ;  /* 0x0000df00ff017b82 */ /* 0x000ff00000000800 */
[----:B------:R-:W0:Y:S08]  /*0010*/  LDC.64 R2, c[0x0][0x388] ;  /* 0x0000e200ff027b82 */ /* 0x000e300000000a00 */
[----:B------:R-:W1:Y:S01]  /*0020*/  S2UR UR4, SR_CTAID.X ;  /* 0x00000000000479c3 */ /* 0x000e620000002500 */
[----:B0-----:R-:W-:-:S02]  /*0030*/  IABS R7, R3 ;  /* 0x0000000300077213 */ /* 0x001fc40000000000 */
[----:B------:R-:W-:Y:S02]  /*0040*/  LEA.HI R0, R2, R2, RZ, 0x1 ;  /* 0x0000000202007211 */ /* 0x000fe400078f08ff */
[----:B------:R-:W0:Y:S02]  /*0050*/  I2F.RP R6, R7 ;  /* 0x0000000700067306 */ /* 0x000e240000209400 */
[----:B------:R-:W-:-:S06]  /*0060*/  SHF.R.S32.HI R0, RZ, 0x1, R0 ;  /* 0x00000001ff007819 */ /* 0x000fcc0000011400 */
[----:B0-----:R-:W0:Y:S02]  /*0070*/  MUFU.RCP R6, R6 ;  /* 0x0000000600067308 */ /* 0x001e240000001000 */
[----:B0-----:R-:W-:Y:S01]  /*0080*/  VIADD R4, R6, 0xffffffe ;  /* 0x0ffffffe06047836 */ /* 0x001fe20000000000 */
[----:B------:R-:W-:Y:S02]  /*0090*/  IABS R6, R0 ;  /* 0x0000000000067213 */ /* 0x000fe40000000000 */
[----:B------:R-:W-:-:S03]  /*00a0*/  LOP3.LUT R0, R0, R3, RZ, 0x3c, !PT ;  /* 0x0000000300007212 */ /* 0x000fc600078e3cff */
[----:B------:R0:W2:Y:S01]  /*00b0*/  F2I.FTZ.U32.TRUNC.NTZ R5, R4 ;  /* 0x0000000400057305 */ /* 0x0000a2000021f000 */
[----:B------:R-:W-:Y:S02]  /*00c0*/  ISETP.GE.AND P1, PT, R0, RZ, PT ;  /* 0x000000ff0000720c */ /* 0x000fe40003f26270 */
[----:B------:R-:W1:Y:S01]  /*00d0*/  LDC R0, c[0x0][0x360] ;  /* 0x0000d800ff007b82 */ /* 0x000e620000000800 */
[----:B0-----:R-:W-:Y:S02]  /*00e0*/  HFMA2 R4, -RZ, RZ, 0, 0 ;  /* 0x00000000ff047431 */ /* 0x001fe400000001ff */
[----:B--2---:R-:W-:-:S04]  /*00f0*/  IMAD.MOV R8, RZ, RZ, -R5 ;  /* 0x000000ffff087224 */ /* 0x004fc800078e0a05 */
[----:B------:R-:W-:-:S04]  /*0100*/  IMAD R9, R8, R7, RZ ;  /* 0x0000000708097224 */ /* 0x000fc800078e02ff */
[----:B------:R-:W-:-:S06]  /*0110*/  IMAD.HI.U32 R5, R5, R9, R4 ;  /* 0x0000000905057227 */ /* 0x000fcc00078e0004 */
[----:B------:R-:W-:-:S04]  /*0120*/  IMAD.HI.U32 R5, R5, R6, RZ ;  /* 0x0000000605057227 */ /* 0x000fc800078e00ff */
[----:B------:R-:W-:-:S04]  /*0130*/  IMAD.MOV R4, RZ, RZ, -R5 ;  /* 0x000000ffff047224 */ /* 0x000fc800078e0a05 */
[----:B------:R-:W-:-:S05]  /*0140*/  IMAD R4, R7, R4, R6 ;  /* 0x0000000407047224 */ /* 0x000fca00078e0206 */
[----:B------:R-:W-:-:S13]  /*0150*/  ISETP.GT.U32.AND P2, PT, R7, R4, PT ;  /* 0x000000040700720c */ /* 0x000fda0003f44070 */
[----:B------:R-:W-:Y:S01]  /*0160*/  @!P2 IMAD.IADD R4, R4, 0x1, -R7 ;  /* 0x000000010404a824 */ /* 0x000fe200078e0a07 */
[----:B------:R-:W-:Y:S02]  /*0170*/  @!P2 IADD3 R5, PT, PT, R5, 0x1, RZ ;  /* 0x000000010505a810 */ /* 0x000fe40007ffe0ff */
[----:B------:R-:W-:Y:S02]  /*0180*/  ISETP.NE.AND P2, PT, R3, RZ, PT ;  /* 0x000000ff0300720c */ /* 0x000fe40003f45270 */
[----:B------:R-:W-:Y:S02]  /*0190*/  ISETP.GE.U32.AND P0, PT, R4, R7, PT ;  /* 0x000000070400720c */ /* 0x000fe40003f06070 */
[----:B------:R-:W1:Y:S11]  /*01a0*/  S2R R7, SR_TID.X ;  /* 0x0000000000077919 */ /* 0x000e760000002100 */
[----:B------:R-:W-:-:S04]  /*01b0*/  @P0 VIADD R5, R5, 0x1 ;  /* 0x0000000105050836 */ /* 0x000fc80000000000 */
[----:B------:R-:W-:Y:S01]  /*01c0*/  @!P1 IMAD.MOV R5, RZ, RZ, -R5 ;  /* 0x000000ffff059224 */ /* 0x000fe200078e0a05 */
[----:B------:R-:W-:-:S04]  /*01d0*/  @!P2 LOP3.LUT R5, RZ, R3, RZ, 0x33, !PT ;  /* 0x00000003ff05a212 */ /* 0x000fc800078e33ff */
[----:B------:R-:W-:Y:S01]  /*01e0*/  ISETP.GE.AND P0, PT, R5, 0x1, PT ;  /* 0x000000010500780c */ /* 0x000fe20003f06270 */
[----:B-1----:R-:W-:-:S12]  /*01f0*/  IMAD R0, R0, UR4, R7 ;  /* 0x0000000400007c24 */ /* 0x002fd8000f8e0207 */
[----:B------:R-:W-:Y:S05]  /*0200*/  @!P0 EXIT ;  /* 0x000000000000894d */ /* 0x000fea0003800000 */
[----:B------:R-:W-:Y:S01]  /*0210*/  IMAD R6, R0, R5, RZ ;  /* 0x0000000500067224 */ /* 0x000fe200078e02ff */
[----:B------:R-:W0:Y:S01]  /*0220*/  LDCU.64 UR6, c[0x0][0x358] ;  /* 0x00006b00ff0677ac */ /* 0x000e220008000a00 */
[----:B------:R-:W-:Y:S03]  /*0230*/  BSSY.RECONVERGENT B0, `(.L_x_0) ;  /* 0x0000019000007945 */ /* 0x000fe60003800200 */
[----:B------:R-:W-:-:S04]  /*0240*/  IADD3 R0, PT, PT, R5, R6, RZ ;  /* 0x0000000605007210 */ /* 0x000fc80007ffe0ff */
[----:B------:R-:W-:-:S05]  /*0250*/  VIADDMNMX R5, R6, 0x1, R0, !PT ;  /* 0x0000000106057846 */ /* 0x000fca0007800100 */
[----:B------:R-:W-:Y:S02]  /*0260*/  IMAD.IADD R3, R5, 0x1, -R6 ;  /* 0x0000000105037824 */ /* 0x000fe400078e0a06 */
[----:B------:R-:W-:-:S03]  /*0270*/  IMAD.IADD R4, R6, 0x1, -R5 ;  /* 0x0000000106047824 */ /* 0x000fc600078e0a05 */
[----:B------:R-:W-:Y:S02]  /*0280*/  LOP3.LUT P0, R10, R3, 0x3, RZ, 0xc0, !PT ;  /* 0x00000003030a7812 */ /* 0x000fe4000780c0ff */
[----:B------:R-:W-:Y:S02]  /*0290*/  ISETP.GT.U32.AND P1, PT, R4, -0x4, PT ;  /* 0xfffffffc0400780c */ /* 0x000fe40003f24070 */
[----:B------:R-:W-:-:S09]  /*02a0*/  MOV R3, R6 ;  /* 0x0000000600037202 */ /* 0x000fd20000000f00 */
[----:B0-----:R-:W-:Y:S05]  /*02b0*/  @!P0 BRA `(.L_x_1) ;  /* 0x0000000000408947 */ /* 0x001fea0003800000 */
[----:B------:R-:W0:Y:S01]  /*02c0*/  LDC.64 R8, c[0x0][0x380] ;  /* 0x0000e000ff087b82 */ /* 0x000e220000000a00 */
[----:B------:R-:W-:Y:S01]  /*02d0*/  LOP3.LUT R5, RZ, R6, RZ, 0x33, !PT ;  /* 0x00000006ff057212 */ /* 0x000fe200078e33ff */
[----:B------:R-:W-:Y:S02]  /*02e0*/  IMAD.MOV R10, RZ, RZ, -R10 ;  /* 0x000000ffff0a7224 */ /* 0x000fe400078e0a0a */
[----:B------:R-:W-:Y:S01]  /*02f0*/  IMAD.MOV.U32 R3, RZ, RZ, R6 ;  /* 0x000000ffff037224 */ /* 0x000fe200078e0006 */
[----:B------:R-:W-:-:S07]  /*0300*/  IADD3 R11, PT, PT, R5, R2, RZ ;  /* 0x00000002050b7210 */ /* 0x000fce0007ffe0ff */
.L_x_2:
[----:B01----:R-:W-:-:S04]  /*0310*/  IMAD.WIDE R4, R11, 0x4, R8 ;  /* 0x000000040b047825 */ /* 0x003fc800078e0208 */
[C---:B------:R-:W-:Y:S01]  /*0320*/  IMAD.WIDE R6, R3.reuse, 0x4, R8 ;  /* 0x0000000403067825 */ /* 0x040fe200078e0208 */
[----:B------:R-:W2:Y:S04]  /*0330*/  LDG.E R15, desc[UR6][R4.64] ;  /* 0x00000006040f7981 */ /* 0x000ea8000c1e1900 */
[----:B------:R-:W3:Y:S01]  /*0340*/  LDG.E R13, desc[UR6][R6.64] ;  /* 0x00000006060d7981 */ /* 0x000ee2000c1e1900 */
[----:B------:R-:W-:Y:S01]  /*0350*/  VIADD R10, R10, 0x1 ;  /* 0x000000010a0a7836 */ /* 0x000fe20000000000 */
[----:B------:R-:W-:Y:S01]  /*0360*/  IADD3 R3, PT, PT, R3, 0x1, RZ ;  /* 0x0000000103037810 */ /* 0x000fe20007ffe0ff */
[----:B------:R-:W-:-:S03]  /*0370*/  VIADD R11, R11, 0xffffffff ;  /* 0xffffffff0b0b7836 */ /* 0x000fc60000000000 */
[----:B------:R-:W-:Y:S01]  /*0380*/  ISETP.NE.AND P0, PT, R10, RZ, PT ;  /* 0x000000ff0a00720c */ /* 0x000fe20003f05270 */
[----:B--2---:R1:W-:Y:S04]  /*0390*/  STG.E desc[UR6][R6.64], R15 ;  /* 0x0000000f06007986 */ /* 0x0043e8000c101906 */
[----:B---3--:R1:W-:Y:S08]  /*03a0*/  STG.E desc[UR6][R4.64], R13 ;  /* 0x0000000d04007986 */ /* 0x0083f0000c101906 */
[----:B------:R-:W-:Y:S05]  /*03b0*/  @P0 BRA `(.L_x_2) ;  /* 0xfffffffc00d40947 */ /* 0x000fea000383ffff */
.L_x_1:
[----:B------:R-:W-:Y:S05]  /*03c0*/  BSYNC.RECONVERGENT B0 ;  /* 0x0000000000007941 */ /* 0x000fea0003800200 */
.L_x_0:
[----:B------:R-:W-:Y:S05]  /*03d0*/  @P1 EXIT ;  /* 0x000000000000194d */ /* 0x000fea0003800000 */
[----:B------:R-:W0:Y:S01]  /*03e0*/  LDCU.64 UR4, c[0x0][0x380] ;  /* 0x00007000ff0477ac */ /* 0x000e220008000a00 */
[----:B-1----:R-:W-:-:S04]  /*03f0*/  LOP3.LUT R5, RZ, R3, RZ, 0x33, !PT ;  /* 0x00000003ff057212 */ /* 0x002fc800078e33ff */
[----:B------:R-:W-:Y:S01]  /*0400*/  IADD3 R9, PT, PT, R5, R2, RZ ;  /* 0x0000000205097210 */ /* 0x000fe20007ffe0ff */
[----:B0-----:R-:W-:Y:S02]  /*0410*/  UIADD3 UR8, UP0, UPT, UR4, 0x8, URZ ;  /* 0x0000000804087890 */ /* 0x001fe4000ff1e0ff */
[----:B------:R-:W-:Y:S02]  /*0420*/  UIADD3 UR4, UP1, UPT, UR4, -0x4, URZ ;  /* 0xfffffffc04047890 */ /* 0x000fe4000ff3e0ff */
[----:B------:R-:W-:Y:S02]  /*0430*/  UIADD3.X UR9, UPT, UPT, URZ, UR5, URZ, UP0, !UPT ;  /* 0x00000005ff097290 */ /* 0x000fe400087fe4ff */
[----:B------:R-:W-:-:S12]  /*0440*/  UIADD3.X UR5, UPT, UPT, UR5, -0x1, URZ, UP1, !UPT ;  /* 0xffffffff05057890 */ /* 0x000fd80008ffe4ff */
.L_x_3:
[----:B-1----:R-:W-:Y:S01]  /*0450*/  MOV R7, UR5 ;  /* 0x0000000500077c02 */ /* 0x002fe20008000f00 */
[----:B------:R-:W-:Y:S01]  /*0460*/  IMAD.U32 R6, RZ, RZ, UR4 ;  /* 0x00000004ff067e24 */ /* 0x000fe2000f8e00ff */
[----:B------:R-:W-:Y:S01]  /*0470*/  MOV R5, UR9 ;  /* 0x0000000900057c02 */ /* 0x000fe20008000f00 */
[----:B------:R-:W-:Y:S02]  /*0480*/  IMAD.U32 R4, RZ, RZ, UR8 ;  /* 0x00000008ff047e24 */ /* 0x000fe4000f8e00ff */
[----:B------:R-:W-:-:S04]  /*0490*/  IMAD.WIDE R6, R9, 0x4, R6 ;  /* 0x0000000409067825 */ /* 0x000fc800078e0206 */
[C---:B------:R-:W-:Y:S01]  /*04a0*/  IMAD.WIDE R4, R3.reuse, 0x4, R4 ;  /* 0x0000000403047825 */ /* 0x040fe200078e0204 */
[----:B------:R-:W2:Y:S04]  /*04b0*/  LDG.E R13, desc[UR6][R6.64+0x4] ;  /* 0x00000406060d7981 */ /* 0x000ea8000c1e1900 */
[----:B------:R-:W3:Y:S04]  /*04c0*/  LDG.E R11, desc[UR6][R4.64+-0x8] ;  /* 0xfffff806040b7981 */ /* 0x000ee8000c1e1900 */
[----:B--2---:R0:W-:Y:S04]  /*04d0*/  STG.E desc[UR6][R4.64+-0x8], R13 ;  /* 0xfffff80d04007986 */ /* 0x0041e8000c101906 */
[----:B---3--:R1:W-:Y:S04]  /*04e0*/  STG.E desc[UR6][R6.64+0x4], R11 ;  /* 0x0000040b06007986 */ /* 0x0083e8000c101906 */
        /* <DEDUP_REMOVED lines=9> */
[----:B0-----:R-:W3:Y:S01]  /*0580*/  LDG.E R13, desc[UR6][R4.64+0x4] ;  /* 0x00000406040d7981 */ /* 0x001ee2000c1e1900 */
[----:B------:R-:W-:Y:S01]  /*0590*/  VIADD R3, R3, 0x4 ;  /* 0x0000000403037836 */ /* 0x000fe20000000000 */
[----:B------:R-:W-:-:S04]  /*05a0*/  IADD3 R9, PT, PT, R9, -0x4, RZ ;  /* 0xfffffffc09097810 */ /* 0x000fc80007ffe0ff */
[----:B------:R-:W-:Y:S01]  /*05b0*/  ISETP.GE.AND P0, PT, R3, R0, PT ;  /* 0x000000000300720c */ /* 0x000fe20003f06270 */
[----:B--2---:R1:W-:Y:S04]  /*05c0*/  STG.E desc[UR6][R4.64+0x4], R23 ;  /* 0x0000041704007986 */ /* 0x0043e8000c101906 */
[----:B---3--:R1:W-:Y:S08]  /*05d0*/  STG.E desc[UR6][R6.64+-0x8], R13 ;  /* 0xfffff80d06007986 */ /* 0x0083f0000c101906 */
[----:B------:R-:W-:Y:S05]  /*05e0*/  @!P0 BRA `(.L_x_3) ;  /* 0xfffffffc00988947 */ /* 0x000fea000383ffff */
[----:B------:R-:W-:Y:S05]  /*05f0*/  EXIT ;  /* 0x000000000000794d */ /* 0x000fea0003800000 */
.L_x_4:
[----:B------:R-:W-:-:S00]  /*0600*/  BRA `(.L_x_4) ;  /* 0xfffffffc00fc7947 */ /* 0x000fc0000383ffff */
[----:B------:R-:W-:-:S00]  /*0610*/  NOP ;  /* 0x0000000000007918 */ /* 0x000fc00000000000 */
        /* <DEDUP_REMOVED lines=14> */
.L_x_6:


//--------------------- .text._Z9initArrayPi      --------------------------
	.section	.text._Z9initArrayPi,"ax",@progbits
	.align	128
        .global         _Z9initArrayPi
        .type           _Z9initArrayPi,@function
        .size           _Z9initArrayPi,(.L_x_7 - _Z9initArrayPi)
        .other          _Z9initArrayPi,@"STO_CUDA_ENTRY STV_DEFAULT"
_Z9initArrayPi:
.text._Z9initArrayPi:
[----:B------:R-:W-:Y:S01]  /*0000*/  LDC R1, c[0x0][0x37c] ;  /* 0x0000df00ff017b82 */ /* 0x000fe20000000800 */
[----:B------:R-:W0:Y:S07]  /*0010*/  S2R R0, SR_TID.X ;  /* 0x0000000000007919 */ /* 0x000e2e0000002100 */
[----:B------:R-:W0:Y:S01]  /*0020*/  S2UR UR6, SR_CTAID.X ;  /* 0x00000000000679c3 */ /* 0x000e220000002500 */
[----:B------:R-:W1:Y:S07]  /*0030*/  LDCU.64 UR4, c[0x0][0x358] ;  /* 0x00006b00ff0477ac */ /* 0x000e6e0008000a00 */
[----:B------:R-:W0:Y:S08]  /*0040*/  LDC R5, c[0x0][0x360] ;  /* 0x0000d800ff057b82 */ /* 0x000e300000000800 */
[----:B------:R-:W2:Y:S01]  /*0050*/  LDC.64 R2, c[0x0][0x380] ;  /* 0x0000e000ff027b82 */ /* 0x000ea20000000a00 */
[----:B0-----:R-:W-:-:S04]  /*0060*/  IMAD R5, R5, UR6, R0 ;  /* 0x0000000605057c24 */ /* 0x001fc8000f8e0200 */
[----:B--2---:R-:W-:-:S05]  /*0070*/  IMAD.WIDE R2, R5, 0x4, R2 ;  /* 0x0000000405027825 */ /* 0x004fca00078e0202 */
[----:B-1----:R-:W-:Y:S01]  /*0080*/  STG.E desc[UR4][R2.64], R5 ;  /* 0x0000000502007986 */ /* 0x002fe2000c101904 */
[----:B------:R-:W-:Y:S05]  /*0090*/  EXIT ;  /* 0x000000000000794d */ /* 0x000fea0003800000 */
.L_x_5:
        /* <DEDUP_REMOVED lines=14> */
.L_x_7:


//--------------------- .nv.shared.reserved.0     --------------------------
	.section	.nv.shared.reserved.0,"aw",@nobits
	.weak		__nv_reservedSMEM_offset_0_alias
	.size		__nv_reservedSMEM_offset_0_alias, 0, 64
	.other		__nv_reservedSMEM_offset_0_alias,@"STO_CUDA_RESERVED_SHARED STV_DEFAULT"
__nv_reservedSMEM_offset_0_alias:
	.zero		0
	.zero		64


//--------------------- .nv.constant0._Z9swapArrayPiii --------------------------
	.section	.nv.constant0._Z9swapArrayPiii,"a",@progbits
	.sectionflags	@""
	.align	4
.nv.constant0._Z9swapArrayPiii:
	.zero		912


//--------------------- .nv.constant0._Z9initArrayPi --------------------------
	.section	.nv.constant0._Z9initArrayPi,"a",@progbits
	.sectionflags	@""
	.align	4
.nv.constant0._Z9initArrayPi:
	.zero		904


//--------------------- SYMBOLS --------------------------

	.type		.nv.reservedSmem.offset0,@object
	.size		.nv.reservedSmem.offset0,0x4
